	.headerflags	@"EF_CUDA_TEXMODE_UNIFIED EF_CUDA_64BIT_ADDRESS EF_CUDA_ACCELERATORS EF_CUDA_SM90 EF_CUDA_VIRTUAL_SM(EF_CUDA_SM90)"
	.elftype	@"ET_EXEC"


//--------------------- .nv.info                  --------------------------
	.section	.nv.info,"",@"SHT_CUDA_INFO"
	.align	4


	//----- nvinfo : EIATTR_REGCOUNT
	.align		4
        /*0000*/ 	.byte	0x04, 0x2f
        /*0002*/ 	.short	(.L_3 - .L_2)
	.align		4
.L_2:
        /*0004*/ 	.word	index@(triton_poi_fused_cat_relu_18)
        /*0008*/ 	.word	0x00000028


	//----- nvinfo : EIATTR_MIN_STACK_SIZE
	.align		4
.L_3:
        /*000c*/ 	.byte	0x04, 0x12
        /*000e*/ 	.short	(.L_5 - .L_4)
	.align		4
.L_4:
        /*0010*/ 	.word	index@(triton_poi_fused_cat_relu_18)
        /*0014*/ 	.word	0x00000000


	//----- nvinfo : EIATTR_FRAME_SIZE
	.align		4
.L_5:
        /*0018*/ 	.byte	0x04, 0x11
        /*001a*/ 	.short	(.L_7 - .L_6)
	.align		4
.L_6:
        /*001c*/ 	.word	index@(triton_poi_fused_cat_relu_18)
        /*0020*/ 	.word	0x00000000


	//----- nvinfo : EIATTR_MIN_STACK_SIZE
	.align		4
.L_7:
        /*0024*/ 	.byte	0x04, 0x12
        /*0026*/ 	.short	(.L_9 - .L_8)
	.align		4
.L_8:
        /*0028*/ 	.word	index@(triton_poi_fused_cat_relu_18)
        /*002c*/ 	.word	0x00000000
.L_9:


//--------------------- .nv.info.triton_poi_fused_cat_relu_18 --------------------------
	.section	.nv.info.triton_poi_fused_cat_relu_18,"",@"SHT_CUDA_INFO"
	.sectionflags	@""
	.align	4


	//----- nvinfo : EIATTR_CUDA_API_VERSION
	.align		4
        /*0000*/ 	.byte	0x04, 0x37
        /*0002*/ 	.short	(.L_11 - .L_10)
.L_10:
        /*0004*/ 	.word	0x0000007c


	//----- nvinfo : EIATTR_KPARAM_INFO
	.align		4
.L_11:
        /*0008*/ 	.byte	0x04, 0x17
        /*000a*/ 	.short	(.L_13 - .L_12)
.L_12:
        /*000c*/ 	.word	0x00000000
        /*0010*/ 	.short	0x0007
        /*0012*/ 	.short	0x0038
        /*0014*/ 	.byte	0x00, 0xf0, 0x11, 0x00


	//----- nvinfo : EIATTR_KPARAM_INFO
	.align		4
.L_13:
        /*0018*/ 	.byte	0x04, 0x17
        /*001a*/ 	.short	(.L_15 - .L_14)
.L_14:
        /*001c*/ 	.word	0x00000000
        /*0020*/ 	.short	0x0006
        /*0022*/ 	.short	0x0030
        /*0024*/ 	.byte	0x00, 0xf4, 0x21, 0x00


	//----- nvinfo : EIATTR_KPARAM_INFO
	.align		4
.L_15:
        /*0028*/ 	.byte	0x04, 0x17
        /*002a*/ 	.short	(.L_17 - .L_16)
.L_16:
        /*002c*/ 	.word	0x00000000
        /*0030*/ 	.short	0x0005
        /*0032*/ 	.short	0x0028
        /*0034*/ 	.byte	0x00, 0xf4, 0x21, 0x00


	//----- nvinfo : EIATTR_KPARAM_INFO
	.align		4
.L_17:
        /*0038*/ 	.byte	0x04, 0x17
        /*003a*/ 	.short	(.L_19 - .L_18)
.L_18:
        /*003c*/ 	.word	0x00000000
        /*0040*/ 	.short	0x0004
        /*0042*/ 	.short	0x0020
        /*0044*/ 	.byte	0x00, 0xf4, 0x21, 0x00


	//----- nvinfo : EIATTR_KPARAM_INFO
	.align		4
.L_19:
        /*0048*/ 	.byte	0x04, 0x17
        /*004a*/ 	.short	(.L_21 - .L_20)
.L_20:
        /*004c*/ 	.word	0x00000000
        /*0050*/ 	.short	0x0003
        /*0052*/ 	.short	0x0018
        /*0054*/ 	.byte	0x00, 0xf4, 0x21, 0x00


	//----- nvinfo : EIATTR_KPARAM_INFO
	.align		4
.L_21:
        /*0058*/ 	.byte	0x04, 0x17
        /*005a*/ 	.short	(.L_23 - .L_22)
.L_22:
        /*005c*/ 	.word	0x00000000
        /*0060*/ 	.short	0x0002
        /*0062*/ 	.short	0x0010
        /*0064*/ 	.byte	0x00, 0xf4, 0x21, 0x00


	//----- nvinfo : EIATTR_KPARAM_INFO
	.align		4
.L_23:
        /*0068*/ 	.byte	0x04, 0x17
        /*006a*/ 	.short	(.L_25 - .L_24)
.L_24:
        /*006c*/ 	.word	0x00000000
        /*0070*/ 	.short	0x0001
        /*0072*/ 	.short	0x0008
        /*0074*/ 	.byte	0x00, 0xf4, 0x21, 0x00


	//----- nvinfo : EIATTR_KPARAM_INFO
	.align		4
.L_25:
        /*0078*/ 	.byte	0x04, 0x17
        /*007a*/ 	.short	(.L_27 - .L_26)
.L_26:
        /*007c*/ 	.word	0x00000000
        /*0080*/ 	.short	0x0000
        /*0082*/ 	.short	0x0000
        /*0084*/ 	.byte	0x00, 0xf4, 0x21, 0x00


	//----- nvinfo : EIATTR_SPARSE_MMA_MASK
	.align		4
.L_27:
        /*0088*/ 	.byte	0x03, 0x50
        /*008a*/ 	.short	0x0000


	//----- nvinfo : EIATTR_MAXREG_COUNT
	.align		4
        /*008c*/ 	.byte	0x03, 0x1b
        /*008e*/ 	.short	0x00ff


	//----- nvinfo : EIATTR_EXIT_INSTR_OFFSETS
	.align		4
        /*0090*/ 	.byte	0x04, 0x1c
        /*0092*/ 	.short	(.L_29 - .L_28)


	//   ....[0]....
.L_28:
        /*0094*/ 	.word	0x00000fd0


	//----- nvinfo : EIATTR_REQNTID
	.align		4
.L_29:
        /*0098*/ 	.byte	0x04, 0x10
        /*009a*/ 	.short	(.L_31 - .L_30)
.L_30:
        /*009c*/ 	.word	0x00000080
        /*00a0*/ 	.word	0x00000001
        /*00a4*/ 	.word	0x00000001


	//----- nvinfo : EIATTR_CBANK_PARAM_SIZE
	.align		4
.L_31:
        /*00a8*/ 	.byte	0x03, 0x19
        /*00aa*/ 	.short	0x003c


	//----- nvinfo : EIATTR_PARAM_CBANK
	.align		4
        /*00ac*/ 	.byte	0x04, 0x0a
        /*00ae*/ 	.short	(.L_33 - .L_32)
	.align		4
.L_32:
        /*00b0*/ 	.word	index@(.nv.constant0.triton_poi_fused_cat_relu_18)
        /*00b4*/ 	.short	0x0210
        /*00b6*/ 	.short	0x003c


	//----- nvinfo : EIATTR_SW_WAR
	.align		4
.L_33:
        /*00b8*/ 	.byte	0x04, 0x36
        /*00ba*/ 	.short	(.L_35 - .L_34)
.L_34:
        /*00bc*/ 	.word	0x00000008
.L_35:


//--------------------- .nv.callgraph             --------------------------
	.section	.nv.callgraph,"",@"SHT_CUDA_CALLGRAPH"
	.align	4
	.sectionentsize	8
	.align		4
        /*0000*/ 	.word	0x00000000
	.align		4
        /*0004*/ 	.word	0xffffffff
	.align		4
        /*0008*/ 	.word	0x00000000
	.align		4
        /*000c*/ 	.word	0xfffffffe
	.align		4
        /*0010*/ 	.word	0x00000000
	.align		4
        /*0014*/ 	.word	0xfffffffd
	.align		4
        /*0018*/ 	.word	0x00000000
	.align		4
        /*001c*/ 	.word	0xfffffffc


//--------------------- .nv.constant4             --------------------------
	.section	.nv.constant4,"a",@progbits
	.align	8
	.align		8
.nv.constant4:
        /*0000*/ 	.dword	_$_str
	.align		8
        /*0008*/ 	.dword	_$_str_$_2


//--------------------- .text.triton_poi_fused_cat_relu_18 --------------------------
	.section	.text.triton_poi_fused_cat_relu_18,"ax",@progbits
	.align	128
        .global         triton_poi_fused_cat_relu_18
        .type           triton_poi_fused_cat_relu_18,@function
        .size           triton_poi_fused_cat_relu_18,(.L_x_1 - triton_poi_fused_cat_relu_18)
        .other          triton_poi_fused_cat_relu_18,@"STO_CUDA_ENTRY STV_DEFAULT"
triton_poi_fused_cat_relu_18:
.text.triton_poi_fused_cat_relu_18:
[----:B------:R-:W-:Y:S01]  /*0000*/  LDC R1, c[0x0][0x28] ;  /* 0x00000a00ff017b82 */ /* 0x000fe20000000800 */
[----:B------:R-:W1:Y:S07]  /*0010*/  S2R R0, SR_TID.X ;  /* 0x0000000000007919 */ /* 0x000e6e0000002100 */
[----:B------:R-:W2:Y:S01]  /*0020*/  LDC.64 R22, c[0x0][0x220] ;  /* 0x00008800ff167b82 */ /* 0x000ea20000000a00 */
[----:B------:R-:W-:Y:S01]  /*0030*/  ULDC.64 UR6, c[0x0][0x218] ;  /* 0x0000860000067ab9 */ /* 0x000fe20000000a00 */
[----:B------:R-:W-:Y:S01]  /*0040*/  CS2R R8, SRZ ;  /* 0x0000000000087805 */ /* 0x000fe2000001ff00 */
[----:B------:R-:W3:Y:S01]  /*0050*/  S2R R3, SR_CTAID.X ;  /* 0x0000000000037919 */ /* 0x000ee20000002500 */
[----:B------:R-:W-:-:S02]  /*0060*/  CS2R R10, SRZ ;  /* 0x00000000000a7805 */ /* 0x000fc4000001ff00 */
[----:B------:R-:W-:Y:S01]  /*0070*/  CS2R R6, SRZ ;  /* 0x0000000000067805 */ /* 0x000fe2000001ff00 */
[----:B------:R-:W-:Y:S01]  /*0080*/  ULDC.64 UR4, c[0x0][0x208] ;  /* 0x0000820000047ab9 */ /* 0x000fe20000000a00 */
[----:B------:R-:W-:Y:S02]  /*0090*/  CS2R R14, SRZ ;  /* 0x00000000000e7805 */ /* 0x000fe4000001ff00 */
[----:B------:R-:W-:Y:S02]  /*00a0*/  CS2R R16, SRZ ;  /* 0x0000000000107805 */ /* 0x000fe4000001ff00 */
[----:B------:R-:W-:Y:S01]  /*00b0*/  CS2R R18, SRZ ;  /* 0x0000000000127805 */ /* 0x000fe2000001ff00 */
[----:B------:R-:W4:Y:S08]  /*00c0*/  LDC.64 R32, c[0x0][0x210] ;  /* 0x00008400ff207b82 */ /* 0x000f300000000a00 */
[----:B------:R-:W5:Y:S08]  /*00d0*/  LDC.64 R34, c[0x0][0x230] ;  /* 0x00008c00ff227b82 */ /* 0x000f700000000a00 */
[----:B------:R-:W4:Y:S01]  /*00e0*/  LDC.64 R36, c[0x0][0x238] ;  /* 0x00008e00ff247b82 */ /* 0x000f220000000a00 */
[----:B-1----:R-:W-:Y:S01]  /*00f0*/  IMAD.SHL.U32 R0, R0, 0x4, RZ ;  /* 0x0000000400007824 */ /* 0x002fe200078e00ff */
[----:B---3--:R-:W-:-:S04]  /*0100*/  SHF.R.S32.HI R5, RZ, 0x15, R3 ;  /* 0x00000015ff057819 */ /* 0x008fc80000011403 */
[----:B------:R-:W-:Y:S02]  /*0110*/  LOP3.LUT R0, R0, 0x1fc, RZ, 0xc0, !PT ;  /* 0x000001fc00007812 */ /* 0x000fe400078ec0ff */
[----:B------:R-:W-:-:S03]  /*0120*/  SGXT R5, R5, 0x1 ;  /* 0x000000010505781a */ /* 0x000fc60000000200 */
[----:B------:R-:W-:-:S05]  /*0130*/  IMAD R30, R3, 0x400, R0 ;  /* 0x00000400031e7824 */ /* 0x000fca00078e0200 */
[----:B------:R-:W-:Y:S02]  /*0140*/  LEA.HI R5, R5, R30, RZ, 0x7 ;  /* 0x0000001e05057211 */ /* 0x000fe400078f38ff */
[----:B------:R-:W-:-:S03]  /*0150*/  SHF.R.S32.HI R3, RZ, 0x1f, R30 ;  /* 0x0000001fff037819 */ /* 0x000fc6000001141e */
[----:B------:R-:W-:Y:S01]  /*0160*/  VIADD R5, R5, 0x200 ;  /* 0x0000020005057836 */ /* 0x000fe20000000000 */
[----:B------:R-:W-:-:S04]  /*0170*/  LEA.HI R0, R3, R30, RZ, 0x7 ;  /* 0x0000001e03007211 */ /* 0x000fc800078f38ff */
[----:B------:R-:W-:Y:S02]  /*0180*/  LOP3.LUT R3, R0, 0xffffff80, RZ, 0xc0, !PT ;  /* 0xffffff8000037812 */ /* 0x000fe400078ec0ff */
[----:B------:R-:W-:Y:S02]  /*0190*/  SHF.R.S32.HI R5, RZ, 0x7, R5 ;  /* 0x00000007ff057819 */ /* 0x000fe40000011405 */
[----:B------:R-:W-:Y:S01]  /*01a0*/  SHF.R.S32.HI R25, RZ, 0x7, R0 ;  /* 0x00000007ff197819 */ /* 0x000fe20000011400 */
[----:B------:R-:W-:Y:S02]  /*01b0*/  IMAD.IADD R24, R30, 0x1, -R3 ;  /* 0x000000011e187824 */ /* 0x000fe400078e0a03 */
[----:B------:R-:W-:Y:S02]  /*01c0*/  IMAD.SHL.U32 R21, R5, 0x40, RZ ;  /* 0x0000004005157824 */ /* 0x000fe400078e00ff */
[----:B--2---:R-:W-:Y:S01]  /*01d0*/  IMAD.WIDE R22, R24, 0x4, R22 ;  /* 0x0000000418167825 */ /* 0x004fe200078e0216 */
[----:B------:R-:W-:-:S02]  /*01e0*/  SHF.R.S32.HI R12, RZ, 0x1f, R24 ;  /* 0x0000001fff0c7819 */ /* 0x000fc40000011418 */
[----:B------:R-:W-:-:S04]  /*01f0*/  IADD3 R3, P0, R24, R21, RZ ;  /* 0x0000001518037210 */ /* 0x000fc80007f1e0ff */
[----:B------:R-:W-:Y:S02]  /*0200*/  LEA.HI.X.SX32 R4, R21, R12, 0x1, P0 ;  /* 0x0000000c15047211 */ /* 0x000fe400000f0eff */
[----:B------:R-:W-:Y:S02]  /*0210*/  ISETP.GT.AND P0, PT, R24, 0x3f, PT ;  /* 0x0000003f1800780c */ /* 0x000fe40003f04270 */
[----:B------:R-:W-:-:S04]  /*0220*/  LEA R2, P1, R3, UR6, 0x2 ;  /* 0x0000000603027c11 */ /* 0x000fc8000f8210ff */
[----:B------:R-:W-:Y:S02]  /*0230*/  LEA.HI.X R3, R3, UR7, R4, 0x2, P1 ;  /* 0x0000000703037c11 */ /* 0x000fe400088f1404 */
[----:B------:R-:W-:-:S05]  /*0240*/  CS2R R4, SRZ ;  /* 0x0000000000047805 */ /* 0x000fca000001ff00 */
[----:B------:R1:W2:Y:S04]  /*0250*/  @P0 LDG.E.EL.128 R8, desc[UR4][R2.64+-0x100] ;  /* 0xffff000402080981 */ /* 0x0002a8000c2e1d00 */
[----:B------:R-:W3:Y:S01]  /*0260*/  @P0 LDG.E.EL.128 R4, desc[UR4][R22.64+-0x100] ;  /* 0xffff000416040981 */ /* 0x000ee2000c2e1d00 */
[----:B------:R-:W-:-:S05]  /*0270*/  IMAD.SHL.U32 R25, R25, 0x40, RZ ;  /* 0x0000004019197824 */ /* 0x000fca00078e00ff */
[----:B------:R-:W-:Y:S01]  /*0280*/  IADD3 R0, P1, R24, R25, RZ ;  /* 0x0000001918007210 */ /* 0x000fe20007f3e0ff */
[----:B-1----:R-:W1:Y:S03]  /*0290*/  LDC.64 R2, c[0x0][0x228] ;  /* 0x00008a00ff027b82 */ /* 0x002e660000000a00 */
[----:B------:R-:W-:Y:S02]  /*02a0*/  LEA.HI.X.SX32 R13, R25, R12, 0x1, P1 ;  /* 0x0000000c190d7211 */ /* 0x000fe400008f0eff */
[----:B------:R-:W-:-:S04]  /*02b0*/  LEA R28, P1, R0, UR6, 0x2 ;  /* 0x00000006001c7c11 */ /* 0x000fc8000f8210ff */
[----:B------:R-:W-:Y:S02]  /*02c0*/  LEA.HI.X R29, R0, UR7, R13, 0x2, P1 ;  /* 0x00000007001d7c11 */ /* 0x000fe400088f140d */
[----:B------:R-:W-:-:S03]  /*02d0*/  CS2R R12, SRZ ;  /* 0x00000000000c7805 */ /* 0x000fc6000001ff00 */
[----:B------:R-:W5:Y:S04]  /*02e0*/  @P0 LDG.E.EL.128 R16, desc[UR4][R28.64+-0x100] ;  /* 0xffff00041c100981 */ /* 0x000f68000c2e1d00 */
[----:B------:R4:W5:Y:S01]  /*02f0*/  @P0 LDG.E.EL.128 R12, desc[UR4][R22.64+-0x100] ;  /* 0xffff0004160c0981 */ /* 0x000962000c2e1d00 */
[C---:B------:R-:W-:Y:S02]  /*0300*/  IMAD.IADD R27, R24.reuse, 0x1, R25 ;  /* 0x00000001181b7824 */ /* 0x040fe400078e0219 */
[----:B------:R-:W-:Y:S02]  /*0310*/  IMAD.IADD R21, R24, 0x1, R21 ;  /* 0x0000000118157824 */ /* 0x000fe400078e0215 */
[----:B----4-:R-:W-:-:S04]  /*0320*/  IMAD.WIDE R26, R27, 0x4, R32 ;  /* 0x000000041b1a7825 */ /* 0x010fc800078e0220 */
[----:B------:R-:W-:Y:S01]  /*0330*/  IMAD.WIDE R32, R21, 0x4, R32 ;  /* 0x0000000415207825 */ /* 0x000fe200078e0220 */
[----:B------:R-:W-:Y:S02]  /*0340*/  CS2R R20, SRZ ;  /* 0x0000000000147805 */ /* 0x000fe4000001ff00 */
[----:B------:R-:W-:Y:S02]  /*0350*/  CS2R R22, SRZ ;  /* 0x0000000000167805 */ /* 0x000fe4000001ff00 */
[----:B--2---:R-:W-:Y:S02]  /*0360*/  SEL R0, R11, RZ, P0 ;  /* 0x000000ff0b007207 */ /* 0x004fe40000000000 */
[----:B------:R-:W-:Y:S02]  /*0370*/  SEL R11, R10, RZ, P0 ;  /* 0x000000ff0a0b7207 */ /* 0x000fe40000000000 */
[----:B---3--:R-:W-:-:S05]  /*0380*/  SEL R6, R6, RZ, P0 ;  /* 0x000000ff06067207 */ /* 0x008fca0000000000 */
[----:B0-----:R-:W-:Y:S01]  /*0390*/  FADD R28, R11, -R6 ;  /* 0x800000060b1c7221 */ /* 0x001fe20000000000 */
[----:B-1----:R-:W-:-:S05]  /*03a0*/  IMAD.WIDE R10, R24, 0x4, R2 ;  /* 0x00000004180a7825 */ /* 0x002fca00078e0202 */
[----:B------:R-:W2:Y:S01]  /*03b0*/  @P0 LDG.E.EL.128 R20, desc[UR4][R10.64+-0x100] ;  /* 0xffff00040a140981 */ /* 0x000ea2000c2e1d00 */
[----:B------:R-:W-:Y:S02]  /*03c0*/  SEL R7, R7, RZ, P0 ;  /* 0x000000ff07077207 */ /* 0x000fe40000000000 */
[----:B------:R-:W-:-:S03]  /*03d0*/  SEL R2, R8, RZ, P0 ;  /* 0x000000ff08027207 */ /* 0x000fc60000000000 */
[----:B------:R-:W-:Y:S01]  /*03e0*/  FADD R29, R0, -R7 ;  /* 0x80000007001d7221 */ /* 0x000fe20000000000 */
[----:B------:R-:W-:Y:S02]  /*03f0*/  SEL R0, R5, RZ, P0 ;  /* 0x000000ff05007207 */ /* 0x000fe40000000000 */
[----:B------:R-:W-:Y:S02]  /*0400*/  SEL R7, R4, RZ, P0 ;  /* 0x000000ff04077207 */ /* 0x000fe40000000000 */
[----:B-----5:R-:W-:Y:S02]  /*0410*/  SEL R5, R18, RZ, P0 ;  /* 0x000000ff12057207 */ /* 0x020fe40000000000 */
[----:B------:R-:W-:Y:S01]  /*0420*/  SEL R14, R14, RZ, P0 ;  /* 0x000000ff0e0e7207 */ /* 0x000fe20000000000 */
[----:B------:R-:W-:Y:S01]  /*0430*/  FADD R2, R2, -R7 ;  /* 0x8000000702027221 */ /* 0x000fe20000000000 */
[----:B------:R-:W-:-:S03]  /*0440*/  CS2R R6, SRZ ;  /* 0x0000000000067805 */ /* 0x000fc6000001ff00 */
[----:B------:R-:W-:Y:S01]  /*0450*/  FADD R18, R5, -R14 ;  /* 0x8000000e05127221 */ /* 0x000fe20000000000 */
[----:B------:R-:W-:-:S06]  /*0460*/  CS2R R4, SRZ ;  /* 0x0000000000047805 */ /* 0x000fcc000001ff00 */
[----:B------:R0:W3:Y:S01]  /*0470*/  @P0 LDG.E.EL.128 R4, desc[UR4][R10.64+-0x100] ;  /* 0xffff00040a040981 */ /* 0x0000e2000c2e1d00 */
[----:B------:R-:W-:Y:S02]  /*0480*/  SEL R3, R9, RZ, P0 ;  /* 0x000000ff09037207 */ /* 0x000fe40000000000 */
[----:B------:R-:W-:-:S03]  /*0490*/  SEL R15, R15, RZ, P0 ;  /* 0x000000ff0f0f7207 */ /* 0x000fc60000000000 */
[----:B------:R-:W-:Y:S01]  /*04a0*/  FADD R3, R3, -R0 ;  /* 0x8000000003037221 */ /* 0x000fe20000000000 */
[----:B------:R-:W-:-:S05]  /*04b0*/  SEL R0, R19, RZ, P0 ;  /* 0x000000ff13007207 */ /* 0x000fca0000000000 */
[----:B------:R-:W-:Y:S01]  /*04c0*/  FADD R0, R0, -R15 ;  /* 0x8000000f00007221 */ /* 0x000fe20000000000 */
[----:B------:R-:W-:Y:S02]  /*04d0*/  SEL R17, R17, RZ, P0 ;  /* 0x000000ff11117207 */ /* 0x000fe40000000000 */
[----:B0-----:R-:W-:Y:S01]  /*04e0*/  SEL R10, R12, RZ, P0 ;  /* 0x000000ff0c0a7207 */ /* 0x001fe20000000000 */
[----:B------:R-:W-:-:S04]  /*04f0*/  IMAD.WIDE R34, R24, 0x4, R34 ;  /* 0x0000000418227825 */ /* 0x000fc800078e0222 */
[----:B------:R-:W-:Y:S01]  /*0500*/  IMAD.WIDE R36, R24, 0x4, R36 ;  /* 0x0000000418247825 */ /* 0x000fe200078e0224 */
[----:B--2---:R-:W-:Y:S02]  /*0510*/  SEL R14, R22, RZ, P0 ;  /* 0x000000ff160e7207 */ /* 0x004fe40000000000 */
[----:B------:R-:W-:Y:S02]  /*0520*/  SEL R15, R21, RZ, P0 ;  /* 0x000000ff150f7207 */ /* 0x000fe40000000000 */
[----:B------:R-:W-:Y:S01]  /*0530*/  SEL R19, R20, RZ, P0 ;  /* 0x000000ff14137207 */ /* 0x000fe20000000000 */
[----:B------:R-:W-:Y:S02]  /*0540*/  FADD R14, R14, 9.9999997473787516356e-06 ;  /* 0x3727c5ac0e0e7421 */ /* 0x000fe40000000000 */
[----:B------:R-:W-:Y:S02]  /*0550*/  FADD R15, R15, 9.9999997473787516356e-06 ;  /* 0x3727c5ac0f0f7421 */ /* 0x000fe40000000000 */
[----:B------:R-:W-:-:S02]  /*0560*/  FADD R19, R19, 9.9999997473787516356e-06 ;  /* 0x3727c5ac13137421 */ /* 0x000fc40000000000 */
[----:B------:R-:W0:Y:S08]  /*0570*/  MUFU.SQRT R14, R14 ;  /* 0x0000000e000e7308 */ /* 0x000e300000002000 */
[----:B------:R-:W1:Y:S01]  /*0580*/  MUFU.SQRT R15, R15 ;  /* 0x0000000f000f7308 */ /* 0x000e620000002000 */
[----:B------:R-:W-:-:S07]  /*0590*/  SEL R9, R23, RZ, P0 ;  /* 0x000000ff17097207 */ /* 0x000fce0000000000 */
[----:B------:R-:W2:Y:S01]  /*05a0*/  MUFU.SQRT R19, R19 ;  /* 0x0000001300137308 */ /* 0x000ea20000002000 */
[----:B0-----:R-:W-:Y:S01]  /*05b0*/  FSETP.GT.AND P2, PT, R14, 8.50705917302346158658e+37, PT ;  /* 0x7e8000000e00780b */ /* 0x001fe20003f44000 */
[----:B------:R-:W-:Y:S01]  /*05c0*/  FADD R9, R9, 9.9999997473787516356e-06 ;  /* 0x3727c5ac09097421 */ /* 0x000fe20000000000 */
[----:B---3--:R-:W-:Y:S02]  /*05d0*/  SEL R4, R4, RZ, P0 ;  /* 0x000000ff04047207 */ /* 0x008fe40000000000 */
[----:B------:R-:W-:Y:S02]  /*05e0*/  FSETP.GEU.AND P3, PT, R14, 1.175494350822287508e-38, PT ;  /* 0x008000000e00780b */ /* 0x000fe40003f6e000 */
[C---:B-1----:R-:W-:Y:S01]  /*05f0*/  FSETP.GT.AND P4, PT, R15.reuse, 8.50705917302346158658e+37, PT ;  /* 0x7e8000000f00780b */ /* 0x042fe20003f84000 */
[----:B------:R-:W-:Y:S01]  /*0600*/  FADD R4, R4, 9.9999997473787516356e-06 ;  /* 0x3727c5ac04047421 */ /* 0x000fe20000000000 */
[----:B------:R-:W-:Y:S01]  /*0610*/  FSETP.GEU.AND P6, PT, R15, 1.175494350822287508e-38, PT ;  /* 0x008000000f00780b */ /* 0x000fe20003fce000 */
[----:B------:R-:W0:Y:S01]  /*0620*/  MUFU.SQRT R9, R9 ;  /* 0x0000000900097308 */ /* 0x000e220000002000 */
[----:B--2---:R-:W-:-:S02]  /*0630*/  FSETP.GT.AND P1, PT, R19, 8.50705917302346158658e+37, PT ;  /* 0x7e8000001300780b */ /* 0x004fc40003f24000 */
[----:B------:R-:W-:-:S05]  /*0640*/  FSETP.GEU.AND P5, PT, R19, 1.175494350822287508e-38, PT ;  /* 0x008000001300780b */ /* 0x000fca0003fae000 */
[----:B------:R1:W2:Y:S01]  /*0650*/  MUFU.SQRT R8, R4 ;  /* 0x0000000400087308 */ /* 0x0002a20000002000 */
[----:B------:R-:W-:Y:S01]  /*0660*/  SEL R20, R13, RZ, P0 ;  /* 0x000000ff0d147207 */ /* 0x000fe20000000000 */
[----:B------:R-:W-:Y:S01]  /*0670*/  @P2 FMUL R14, R14, 0.25 ;  /* 0x3e8000000e0e2820 */ /* 0x000fe20000400000 */
[----:B------:R-:W-:Y:S01]  /*0680*/  SEL R13, R16, RZ, P0 ;  /* 0x000000ff100d7207 */ /* 0x000fe20000000000 */
[----:B------:R-:W-:Y:S01]  /*0690*/  @P4 FMUL R15, R15, 0.25 ;  /* 0x3e8000000f0f4820 */ /* 0x000fe20000400000 */
[----:B------:R-:W-:Y:S01]  /*06a0*/  SEL R6, R6, RZ, P0 ;  /* 0x000000ff06067207 */ /* 0x000fe20000000000 */
[----:B-1----:R-:W-:Y:S02]  /*06b0*/  IMAD.MOV.U32 R4, RZ, RZ, 0x3e800000 ;  /* 0x3e800000ff047424 */ /* 0x002fe400078e00ff */
[----:B------:R-:W-:Y:S01]  /*06c0*/  FADD R17, R17, -R20 ;  /* 0x8000001411117221 */ /* 0x000fe20000000000 */
[----:B------:R-:W-:Y:S01]  /*06d0*/  SEL R7, R7, RZ, P0 ;  /* 0x000000ff07077207 */ /* 0x000fe20000000000 */
[----:B------:R-:W-:Y:S01]  /*06e0*/  @!P3 FMUL R14, R14, 16777216 ;  /* 0x4b8000000e0eb820 */ /* 0x000fe20000400000 */
[----:B------:R-:W-:Y:S01]  /*06f0*/  @P1 FMUL R19, R19, 0.25 ;  /* 0x3e80000013131820 */ /* 0x000fe20000400000 */
[----:B------:R-:W-:Y:S01]  /*0700*/  FSEL R20, R4, 1, P1 ;  /* 0x3f80000004147808 */ /* 0x000fe20000800000 */
[----:B------:R-:W-:Y:S01]  /*0710*/  @!P6 FMUL R15, R15, 16777216 ;  /* 0x4b8000000f0fe820 */ /* 0x000fe20000400000 */
[----:B------:R-:W-:Y:S01]  /*0720*/  SEL R5, R5, RZ, P0 ;  /* 0x000000ff05057207 */ /* 0x000fe20000000000 */
[----:B------:R-:W-:Y:S01]  /*0730*/  FADD R16, R13, -R10 ;  /* 0x8000000a0d107221 */ /* 0x000fe20000000000 */
[----:B------:R-:W-:Y:S01]  /*0740*/  FADD R13, R6, 9.9999997473787516356e-06 ;  /* 0x3727c5ac060d7421 */ /* 0x000fe20000000000 */
[----:B------:R-:W-:Y:S01]  /*0750*/  FADD R7, R7, 9.9999997473787516356e-06 ;  /* 0x3727c5ac07077421 */ /* 0x000fe20000000000 */
[----:B------:R-:W-:Y:S01]  /*0760*/  @!P5 FMUL R19, R19, 16777216 ;  /* 0x4b8000001313d820 */ /* 0x000fe20000400000 */
[----:B------:R-:W-:Y:S01]  /*0770*/  @!P5 FMUL R20, R20, 16777216 ;  /* 0x4b8000001414d820 */ /* 0x000fe20000400000 */
[----:B------:R1:W-:Y:S01]  /*0780*/  MUFU.RCP R12, R15 ;  /* 0x0000000f000c7308 */ /* 0x0003e20000001000 */
[----:B------:R-:W-:Y:S01]  /*0790*/  FADD R5, R5, 9.9999997473787516356e-06 ;  /* 0x3727c5ac05057421 */ /* 0x000fe20000000000 */
[----:B0-----:R-:W-:-:S02]  /*07a0*/  FSETP.GT.AND P5, PT, R9, 8.50705917302346158658e+37, PT ;  /* 0x7e8000000900780b */ /* 0x001fc40003fa4000 */
[----:B------:R-:W-:-:S04]  /*07b0*/  FSETP.GEU.AND P1, PT, R9, 1.175494350822287508e-38, PT ;  /* 0x008000000900780b */ /* 0x000fc80003f2e000 */
[----:B------:R-:W0:Y:S01]  /*07c0*/  MUFU.RCP R14, R14 ;  /* 0x0000000e000e7308 */ /* 0x000e220000001000 */
[----:B-1----:R-:W-:Y:S02]  /*07d0*/  FSEL R15, R4, 1, P2 ;  /* 0x3f800000040f7808 */ /* 0x002fe40001000000 */
[----:B--2---:R-:W-:-:S05]  /*07e0*/  FSETP.GT.AND P2, PT, R8, 8.50705917302346158658e+37, PT ;  /* 0x7e8000000800780b */ /* 0x004fca0003f44000 */
[----:B------:R-:W1:Y:S01]  /*07f0*/  MUFU.SQRT R6, R7 ;  /* 0x0000000700067308 */ /* 0x000e620000002000 */
[----:B------:R-:W-:Y:S01]  /*0800*/  @!P3 FMUL R15, R15, 16777216 ;  /* 0x4b8000000f0fb820 */ /* 0x000fe20000400000 */
[----:B------:R-:W-:-:S06]  /*0810*/  FSETP.GEU.AND P3, PT, R8, 1.175494350822287508e-38, PT ;  /* 0x008000000800780b */ /* 0x000fcc0003f6e000 */
[----:B------:R-:W2:Y:S08]  /*0820*/  MUFU.SQRT R13, R13 ;  /* 0x0000000d000d7308 */ /* 0x000eb00000002000 */
[----:B------:R3:W4:Y:S01]  /*0830*/  MUFU.SQRT R10, R5 ;  /* 0x00000005000a7308 */ /* 0x0007220000002000 */
[----:B------:R-:W-:Y:S01]  /*0840*/  @P5 FMUL R9, R9, 0.25 ;  /* 0x3e80000009095820 */ /* 0x000fe20000400000 */
[----:B0-----:R-:W-:Y:S01]  /*0850*/  FMUL R15, R14, R15 ;  /* 0x0000000f0e0f7220 */ /* 0x001fe20000400000 */
[----:B------:R-:W-:Y:S01]  /*0860*/  FSEL R14, R4, 1, P5 ;  /* 0x3f800000040e7808 */ /* 0x000fe20002800000 */
[----:B------:R-:W-:Y:S01]  /*0870*/  @P2 FMUL R8, R8, 0.25 ;  /* 0x3e80000008082820 */ /* 0x000fe20000400000 */
[----:B------:R-:W-:-:S03]  /*0880*/  @!P1 FMUL R9, R9, 16777216 ;  /* 0x4b80000009099820 */ /* 0x000fc60000400000 */
[----:B------:R0:W-:Y:S01]  /*0890*/  MUFU.RCP R11, R19 ;  /* 0x00000013000b7308 */ /* 0x0001e20000001000 */
[----:B---3--:R-:W-:Y:S02]  /*08a0*/  FSEL R5, R4, 1, P2 ;  /* 0x3f80000004057808 */ /* 0x008fe40001000000 */
[----:B-1----:R-:W-:Y:S02]  /*08b0*/  FSETP.GT.AND P2, PT, R6, 8.50705917302346158658e+37, PT ;  /* 0x7e8000000600780b */ /* 0x002fe40003f44000 */
[----:B--2---:R-:W-:Y:S01]  /*08c0*/  FSETP.GT.AND P5, PT, R13, 8.50705917302346158658e+37, PT ;  /* 0x7e8000000d00780b */ /* 0x004fe20003fa4000 */
[----:B------:R-:W-:Y:S01]  /*08d0*/  @!P3 FMUL R8, R8, 16777216 ;  /* 0x4b8000000808b820 */ /* 0x000fe20000400000 */
[----:B0-----:R-:W-:Y:S01]  /*08e0*/  FSEL R19, R4, 1, P4 ;  /* 0x3f80000004137808 */ /* 0x001fe20002000000 */
[----:B------:R-:W-:Y:S01]  /*08f0*/  @!P3 FMUL R5, R5, 16777216 ;  /* 0x4b8000000505b820 */ /* 0x000fe20000400000 */
[----:B----4-:R-:W-:Y:S01]  /*0900*/  FSETP.GT.AND P4, PT, R10, 8.50705917302346158658e+37, PT ;  /* 0x7e8000000a00780b */ /* 0x010fe20003f84000 */
[----:B------:R-:W-:Y:S01]  /*0910*/  @!P1 FMUL R14, R14, 16777216 ;  /* 0x4b8000000e0e9820 */ /* 0x000fe20000400000 */
[----:B------:R-:W-:Y:S01]  /*0920*/  FSETP.GEU.AND P3, PT, R6, 1.175494350822287508e-38, PT ;  /* 0x008000000600780b */ /* 0x000fe20003f6e000 */
[----:B------:R-:W-:Y:S01]  /*0930*/  @!P6 FMUL R19, R19, 16777216 ;  /* 0x4b8000001313e820 */ /* 0x000fe20000400000 */
[----:B------:R-:W-:Y:S01]  /*0940*/  FSETP.GEU.AND P1, PT, R13, 1.175494350822287508e-38, PT ;  /* 0x008000000d00780b */ /* 0x000fe20003f2e000 */
[----:B------:R-:W0:Y:S01]  /*0950*/  MUFU.RCP R9, R9 ;  /* 0x0000000900097308 */ /* 0x000e220000001000 */
[----:B------:R-:W-:Y:S01]  /*0960*/  FSETP.GEU.AND P6, PT, R10, 1.175494350822287508e-38, PT ;  /* 0x008000000a00780b */ /* 0x000fe20003fce000 */
[----:B------:R-:W-:-:S02]  /*0970*/  @P2 FMUL R6, R6, 0.25 ;  /* 0x3e80000006062820 */ /* 0x000fc40000400000 */
[----:B------:R-:W-:-:S04]  /*0980*/  @P5 FMUL R13, R13, 0.25 ;  /* 0x3e8000000d0d5820 */ /* 0x000fc80000400000 */
[----:B------:R-:W1:Y:S01]  /*0990*/  MUFU.RCP R8, R8 ;  /* 0x0000000800087308 */ /* 0x000e620000001000 */
[----:B------:R-:W-:Y:S01]  /*09a0*/  @P4 FMUL R10, R10, 0.25 ;  /* 0x3e8000000a0a4820 */ /* 0x000fe20000400000 */
[----:B------:R-:W-:Y:S02]  /*09b0*/  @!P3 FMUL R6, R6, 16777216 ;  /* 0x4b8000000606b820 */ /* 0x000fe40000400000 */
[----:B------:R-:W-:Y:S01]  /*09c0*/  @!P1 FMUL R13, R13, 16777216 ;  /* 0x4b8000000d0d9820 */ /* 0x000fe20000400000 */
[----:B------:R-:W-:Y:S01]  /*09d0*/  FMUL R12, R12, R19 ;  /* 0x000000130c0c7220 */ /* 0x000fe20000400000 */
[----:B------:R-:W-:Y:S01]  /*09e0*/  @!P6 FMUL R10, R10, 16777216 ;  /* 0x4b8000000a0ae820 */ /* 0x000fe20000400000 */
[----:B0-----:R-:W-:Y:S01]  /*09f0*/  FMUL R19, R9, R14 ;  /* 0x0000000e09137220 */ /* 0x001fe20000400000 */
[----:B------:R-:W-:Y:S01]  /*0a00*/  FMUL R11, R11, R20 ;  /* 0x000000140b0b7220 */ /* 0x000fe20000400000 */
[----:B------:R-:W0:Y:S03]  /*0a10*/  MUFU.RCP R9, R13 ;  /* 0x0000000d00097308 */ /* 0x000e260000001000 */
[----:B------:R-:W-:-:S05]  /*0a20*/  FMUL R16, R11, R16 ;  /* 0x000000100b107220 */ /* 0x000fca0000400000 */
[----:B------:R2:W3:Y:S01]  /*0a30*/  MUFU.RCP R7, R10 ;  /* 0x0000000a00077308 */ /* 0x0004e20000001000 */
[----:B-1----:R-:W-:Y:S01]  /*0a40*/  FMUL R11, R8, R5 ;  /* 0x00000005080b7220 */ /* 0x002fe20000400000 */
[----:B------:R-:W-:-:S06]  /*0a50*/  FSEL R8, R4, 1, P5 ;  /* 0x3f80000004087808 */ /* 0x000fcc0002800000 */
[----:B------:R-:W1:Y:S01]  /*0a60*/  MUFU.RCP R6, R6 ;  /* 0x0000000600067308 */ /* 0x000e620000001000 */
[C---:B--2---:R-:W-:Y:S02]  /*0a70*/  FSEL R10, R4.reuse, 1, P4 ;  /* 0x3f800000040a7808 */ /* 0x044fe40002000000 */
[----:B------:R-:W-:Y:S01]  /*0a80*/  FSEL R5, R4, 1, P2 ;  /* 0x3f80000004057808 */ /* 0x000fe20001000000 */
[----:B------:R-:W-:Y:S02]  /*0a90*/  @!P1 FMUL R8, R8, 16777216 ;  /* 0x4b80000008089820 */ /* 0x000fe40000400000 */
[----:B------:R-:W-:Y:S02]  /*0aa0*/  @!P6 FMUL R10, R10, 16777216 ;  /* 0x4b8000000a0ae820 */ /* 0x000fe40000400000 */
[----:B------:R-:W-:Y:S01]  /*0ab0*/  @!P3 FMUL R5, R5, 16777216 ;  /* 0x4b8000000505b820 */ /* 0x000fe20000400000 */
[----:B0-----:R-:W-:Y:S01]  /*0ac0*/  FMUL R9, R9, R8 ;  /* 0x0000000809097220 */ /* 0x001fe20000400000 */
[----:B---3--:R-:W-:Y:S01]  /*0ad0*/  FMUL R10, R7, R10 ;  /* 0x0000000a070a7220 */ /* 0x008fe20000400000 */
[----:B------:R-:W-:Y:S01]  /*0ae0*/  ISETP.GE.AND P1, PT, R24, 0x40, PT ;  /* 0x000000401800780c */ /* 0x000fe20003f26270 */
[----:B-1----:R-:W-:Y:S01]  /*0af0*/  FMUL R8, R6, R5 ;  /* 0x0000000506087220 */ /* 0x002fe20000400000 */
[----:B------:R-:W-:Y:S01]  /*0b00*/  FMUL R2, R11, R2 ;  /* 0x000000020b027220 */ /* 0x000fe20000400000 */
[----:B------:R-:W-:Y:S01]  /*0b10*/  FMUL R3, R10, R3 ;  /* 0x000000030a037220 */ /* 0x000fe20000400000 */
[----:B------:R-:W-:Y:S01]  /*0b20*/  FMUL R28, R9, R28 ;  /* 0x0000001c091c7220 */ /* 0x000fe20000400000 */
[----:B------:R-:W-:Y:S01]  /*0b30*/  FMUL R29, R8, R29 ;  /* 0x0000001d081d7220 */ /* 0x000fe20000400000 */
[----:B------:R-:W-:-:S02]  /*0b40*/  CS2R R8, SRZ ;  /* 0x0000000000087805 */ /* 0x000fc4000001ff00 */
[----:B------:R-:W-:Y:S01]  /*0b50*/  CS2R R10, SRZ ;  /* 0x00000000000a7805 */ /* 0x000fe2000001ff00 */
[----:B------:R-:W-:Y:S01]  /*0b60*/  FMUL R17, R12, R17 ;  /* 0x000000110c117220 */ /* 0x000fe20000400000 */
[----:B------:R-:W-:Y:S01]  /*0b70*/  FMUL R18, R15, R18 ;  /* 0x000000120f127220 */ /* 0x000fe20000400000 */
[----:B------:R-:W-:Y:S02]  /*0b80*/  CS2R R12, SRZ ;  /* 0x00000000000c7805 */ /* 0x000fe4000001ff00 */
[----:B------:R-:W-:Y:S02]  /*0b90*/  CS2R R14, SRZ ;  /* 0x00000000000e7805 */ /* 0x000fe4000001ff00 */
[----:B------:R-:W-:Y:S02]  /*0ba0*/  CS2R R4, SRZ ;  /* 0x0000000000047805 */ /* 0x000fe4000001ff00 */
[----:B------:R-:W-:Y:S01]  /*0bb0*/  CS2R R6, SRZ ;  /* 0x0000000000067805 */ /* 0x000fe2000001ff00 */
[----:B------:R-:W2:Y:S04]  /*0bc0*/  @P0 LDG.E.EL.128 R8, desc[UR4][R34.64+-0x100] ;  /* 0xffff000422080981 */ /* 0x000ea8000c2e1d00 */
[----:B------:R-:W3:Y:S04]  /*0bd0*/  @P0 LDG.E.EL.128 R12, desc[UR4][R36.64+-0x100] ;  /* 0xffff0004240c0981 */ /* 0x000ee8000c2e1d00 */
[----:B------:R0:W4:Y:S01]  /*0be0*/  @!P1 LDG.E.EL.128 R4, desc[UR4][R26.64] ;  /* 0x000000041a049981 */ /* 0x000122000c2e1d00 */
[----:B------:R-:W-:Y:S01]  /*0bf0*/  FMUL R0, R19, R0 ;  /* 0x0000000013007220 */ /* 0x000fe20000400000 */
[----:B------:R-:W-:-:S02]  /*0c00*/  CS2R R20, SRZ ;  /* 0x0000000000147805 */ /* 0x000fc4000001ff00 */
[----:B------:R-:W-:Y:S02]  /*0c10*/  CS2R R22, SRZ ;  /* 0x0000000000167805 */ /* 0x000fe4000001ff00 */
[----:B------:R-:W-:-:S04]  /*0c20*/  CS2R R24, SRZ ;  /* 0x0000000000187805 */ /* 0x000fc8000001ff00 */
[----:B------:R-:W5:Y:S01]  /*0c30*/  @P0 LDG.E.EL.128 R20, desc[UR4][R36.64+-0x100] ;  /* 0xffff000424140981 */ /* 0x000f62000c2e1d00 */
[----:B0-----:R-:W-:-:S06]  /*0c40*/  CS2R R26, SRZ ;  /* 0x00000000001a7805 */ /* 0x001fcc000001ff00 */
[----:B------:R-:W5:Y:S01]  /*0c50*/  @!P1 LDG.E.EL.128 R24, desc[UR4][R32.64] ;  /* 0x0000000420189981 */ /* 0x000f62000c2e1d00 */
[----:B--2---:R-:W-:Y:S02]  /*0c60*/  SEL R19, R8, RZ, P0 ;  /* 0x000000ff08137207 */ /* 0x004fe40000000000 */
[----:B------:R-:W-:Y:S02]  /*0c70*/  SEL R8, R9, RZ, P0 ;  /* 0x000000ff09087207 */ /* 0x000fe40000000000 */
[----:B---3--:R-:W-:Y:S02]  /*0c80*/  SEL R12, R12, RZ, P0 ;  /* 0x000000ff0c0c7207 */ /* 0x008fe40000000000 */
[----:B------:R-:W-:Y:S02]  /*0c90*/  SEL R9, R10, RZ, P0 ;  /* 0x000000ff0a097207 */ /* 0x000fe40000000000 */
[----:B------:R-:W-:Y:S02]  /*0ca0*/  SEL R13, R13, RZ, P0 ;  /* 0x000000ff0d0d7207 */ /* 0x000fe40000000000 */
[----:B------:R-:W-:-:S02]  /*0cb0*/  SEL R14, R14, RZ, P0 ;  /* 0x000000ff0e0e7207 */ /* 0x000fc40000000000 */
[----:B----4-:R-:W-:Y:S01]  /*0cc0*/  SEL R4, R4, RZ, !P1 ;  /* 0x000000ff04047207 */ /* 0x010fe20004800000 */
[----:B------:R-:W-:Y:S01]  /*0cd0*/  @P1 FFMA R4, R19, R16, R12 ;  /* 0x0000001013041223 */ /* 0x000fe2000000000c */
[----:B------:R-:W-:Y:S01]  /*0ce0*/  SEL R5, R5, RZ, !P1 ;  /* 0x000000ff05057207 */ /* 0x000fe20004800000 */
[----:B------:R-:W-:Y:S01]  /*0cf0*/  @P1 FFMA R5, R8, R17, R13 ;  /* 0x0000001108051223 */ /* 0x000fe2000000000d */
[----:B------:R-:W-:Y:S01]  /*0d00*/  SEL R6, R6, RZ, !P1 ;  /* 0x000000ff06067207 */ /* 0x000fe20004800000 */
[----:B------:R-:W-:Y:S01]  /*0d10*/  @P1 FFMA R6, R9, R18, R14 ;  /* 0x0000001209061223 */ /* 0x000fe2000000000e */
[----:B------:R-:W-:Y:S02]  /*0d20*/  CS2R R16, SRZ ;  /* 0x0000000000107805 */ /* 0x000fe4000001ff00 */
[----:B------:R-:W-:Y:S01]  /*0d30*/  CS2R R18, SRZ ;  /* 0x0000000000127805 */ /* 0x000fe2000001ff00 */
[----:B------:R-:W0:Y:S05]  /*0d40*/  LDC.64 R8, c[0x0][0x240] ;  /* 0x00009000ff087b82 */ /* 0x000e2a0000000a00 */
[----:B------:R-:W2:Y:S01]  /*0d50*/  @P0 LDG.E.EL.128 R16, desc[UR4][R34.64+-0x100] ;  /* 0xffff000422100981 */ /* 0x000ea2000c2e1d00 */
[----:B------:R-:W-:-:S02]  /*0d60*/  SEL R11, R11, RZ, P0 ;  /* 0x000000ff0b0b7207 */ /* 0x000fc40000000000 */
[----:B------:R-:W-:Y:S02]  /*0d70*/  SEL R10, R15, RZ, P0 ;  /* 0x000000ff0f0a7207 */ /* 0x000fe40000000000 */
[----:B------:R-:W-:Y:S02]  /*0d80*/  SEL R7, R7, RZ, !P1 ;  /* 0x000000ff07077207 */ /* 0x000fe40004800000 */
[----:B-----5:R-:W-:Y:S01]  /*0d90*/  SEL R20, R20, RZ, P0 ;  /* 0x000000ff14147207 */ /* 0x020fe20000000000 */
[----:B------:R-:W-:Y:S01]  /*0da0*/  @P1 FFMA R7, R11, R0, R10 ;  /* 0x000000000b071223 */ /* 0x000fe2000000000a */
[----:B------:R-:W-:Y:S02]  /*0db0*/  SEL R21, R21, RZ, P0 ;  /* 0x000000ff15157207 */ /* 0x000fe40000000000 */
[----:B------:R-:W-:Y:S02]  /*0dc0*/  SEL R22, R22, RZ, P0 ;  /* 0x000000ff16167207 */ /* 0x000fe40000000000 */
[----:B------:R-:W-:-:S02]  /*0dd0*/  SEL R23, R23, RZ, P0 ;  /* 0x000000ff17177207 */ /* 0x000fc40000000000 */
[----:B------:R-:W-:Y:S02]  /*0de0*/  SEL R24, R24, RZ, !P1 ;  /* 0x000000ff18187207 */ /* 0x000fe40004800000 */
[----:B------:R-:W-:Y:S02]  /*0df0*/  SEL R25, R25, RZ, !P1 ;  /* 0x000000ff19197207 */ /* 0x000fe40004800000 */
[----:B------:R-:W-:Y:S02]  /*0e00*/  SEL R26, R26, RZ, !P1 ;  /* 0x000000ff1a1a7207 */ /* 0x000fe40004800000 */
[----:B------:R-:W-:Y:S02]  /*0e10*/  SEL R27, R27, RZ, !P1 ;  /* 0x000000ff1b1b7207 */ /* 0x000fe40004800000 */
[----:B------:R-:W-:Y:S02]  /*0e20*/  FSETP.GEU.AND P6, PT, R7, RZ, PT ;  /* 0x000000ff0700720b */ /* 0x000fe40003fce000 */
[----:B------:R-:W-:-:S02]  /*0e30*/  FSETP.GEU.AND P2, PT, R4, RZ, PT ;  /* 0x000000ff0400720b */ /* 0x000fc40003f4e000 */
[----:B------:R-:W-:Y:S01]  /*0e40*/  SEL R7, R7, RZ, P6 ;  /* 0x000000ff07077207 */ /* 0x000fe20003000000 */
[----:B0-----:R-:W-:Y:S01]  /*0e50*/  IMAD.WIDE R8, R30, 0x4, R8 ;  /* 0x000000041e087825 */ /* 0x001fe200078e0208 */
[----:B------:R-:W-:Y:S02]  /*0e60*/  SEL R4, R4, RZ, P2 ;  /* 0x000000ff04047207 */ /* 0x000fe40001000000 */
[----:B--2---:R-:W-:Y:S02]  /*0e70*/  SEL R11, R16, RZ, P0 ;  /* 0x000000ff100b7207 */ /* 0x004fe40000000000 */
[----:B------:R-:W-:Y:S02]  /*0e80*/  SEL R0, R17, RZ, P0 ;  /* 0x000000ff11007207 */ /* 0x000fe40000000000 */
[----:B------:R-:W-:Y:S02]  /*0e90*/  SEL R13, R18, RZ, P0 ;  /* 0x000000ff120d7207 */ /* 0x000fe40000000000 */
[----:B------:R-:W-:Y:S01]  /*0ea0*/  SEL R10, R19, RZ, P0 ;  /* 0x000000ff130a7207 */ /* 0x000fe20000000000 */
[----:B------:R-:W-:Y:S01]  /*0eb0*/  @P1 FFMA R24, R11, R2, R20 ;  /* 0x000000020b181223 */ /* 0x000fe20000000014 */
[----:B------:R-:W-:Y:S01]  /*0ec0*/  @P1 FFMA R25, R0, R3, R21 ;  /* 0x0000000300191223 */ /* 0x000fe20000000015 */
[----:B------:R-:W-:-:S02]  /*0ed0*/  @P1 FFMA R26, R13, R28, R22 ;  /* 0x0000001c0d1a1223 */ /* 0x000fc40000000016 */
[----:B------:R-:W-:Y:S01]  /*0ee0*/  @P1 FFMA R27, R10, R29, R23 ;  /* 0x0000001d0a1b1223 */ /* 0x000fe20000000017 */
[----:B------:R-:W-:Y:S02]  /*0ef0*/  FSETP.GEU.AND P0, PT, R6, RZ, PT ;  /* 0x000000ff0600720b */ /* 0x000fe40003f0e000 */
[----:B------:R-:W-:Y:S02]  /*0f00*/  FSETP.GEU.AND P1, PT, R5, RZ, PT ;  /* 0x000000ff0500720b */ /* 0x000fe40003f2e000 */
[----:B------:R-:W-:Y:S02]  /*0f10*/  FSETP.GEU.AND P3, PT, R27, RZ, PT ;  /* 0x000000ff1b00720b */ /* 0x000fe40003f6e000 */
[----:B------:R-:W-:Y:S02]  /*0f20*/  FSETP.GEU.AND P4, PT, R26, RZ, PT ;  /* 0x000000ff1a00720b */ /* 0x000fe40003f8e000 */
[----:B------:R-:W-:Y:S02]  /*0f30*/  FSETP.GEU.AND P5, PT, R25, RZ, PT ;  /* 0x000000ff1900720b */ /* 0x000fe40003fae000 */
[----:B------:R-:W-:-:S02]  /*0f40*/  FSETP.GEU.AND P6, PT, R24, RZ, PT ;  /* 0x000000ff1800720b */ /* 0x000fc40003fce000 */
[----:B------:R-:W-:Y:S02]  /*0f50*/  SEL R6, R6, RZ, P0 ;  /* 0x000000ff06067207 */ /* 0x000fe40000000000 */
[----:B------:R-:W-:Y:S02]  /*0f60*/  SEL R5, R5, RZ, P1 ;  /* 0x000000ff05057207 */ /* 0x000fe40000800000 */
[----:B------:R-:W-:Y:S02]  /*0f70*/  SEL R27, R27, RZ, P3 ;  /* 0x000000ff1b1b7207 */ /* 0x000fe40001800000 */
[----:B------:R-:W-:Y:S02]  /*0f80*/  SEL R26, R26, RZ, P4 ;  /* 0x000000ff1a1a7207 */ /* 0x000fe40002000000 */
[----:B------:R-:W-:Y:S02]  /*0f90*/  SEL R25, R25, RZ, P5 ;  /* 0x000000ff19197207 */ /* 0x000fe40002800000 */
[----:B------:R-:W-:Y:S01]  /*0fa0*/  SEL R24, R24, RZ, P6 ;  /* 0x000000ff18187207 */ /* 0x000fe20003000000 */
[----:B------:R-:W-:Y:S04]  /*0fb0*/  STG.E.128 desc[UR4][R8.64], R4 ;  /* 0x0000000408007986 */ /* 0x000fe8000c101d04 */
[----:B------:R-:W-:Y:S01]  /*0fc0*/  STG.E.128 desc[UR4][R8.64+0x800], R24 ;  /* 0x0008001808007986 */ /* 0x000fe2000c101d04 */
[----:B------:R-:W-:Y:S05]  /*0fd0*/  EXIT ;  /* 0x000000000000794d */ /* 0x000fea0003800000 */
.L_x_0:
[----:B------:R-:W-:-:S00]  /*0fe0*/  BRA `(.L_x_0) ;  /* 0xfffffffc00fc7947 */ /* 0x000fc0000383ffff */
[----:B------:R-:W-:-:S00]  /*0ff0*/  NOP ;  /* 0x0000000000007918 */ /* 0x000fc00000000000 */
        /* <DEDUP_REMOVED lines=8> */
.L_x_1:


//--------------------- .nv.global.init           --------------------------
	.section	.nv.global.init,"aw",@progbits
.nv.global.init:
	.type		_$_str,@object
	.size		_$_str,(_$_str_$_2 - _$_str)
_$_str:
        /*0000*/ 	.byte	0x5f, 0x5f, 0x43, 0x55, 0x44, 0x41, 0x5f, 0x46, 0x54, 0x5a, 0x00
	.type		_$_str_$_2,@object
	.size		_$_str_$_2,(.L_1 - _$_str_$_2)
_$_str_$_2:
        /*000b*/ 	.byte	0x5f, 0x5f, 0x43, 0x55, 0x44, 0x41, 0x5f, 0x50, 0x52, 0x45, 0x43, 0x5f, 0x53, 0x51, 0x52, 0x54
        /*001b*/ 	.byte	0x00
.L_1:


//--------------------- .nv.constant0.triton_poi_fused_cat_relu_18 --------------------------
	.section	.nv.constant0.triton_poi_fused_cat_relu_18,"a",@progbits
	.sectionflags	@""
	.align	4
.nv.constant0.triton_poi_fused_cat_relu_18:
	.zero		588
